//
// Generated by NVIDIA NVVM Compiler
//
// Compiler Build ID: CL-36424714
// Cuda compilation tools, release 13.0, V13.0.88
// Based on NVVM 20.0.0
//

.version 9.0
.target sm_100
.address_size 64

	// .globl	_Z20parallel_processEdgePiS_S_i
.extern .func  (.param .b32 func_retval0) vprintf
(
	.param .b64 vprintf_param_0,
	.param .b64 vprintf_param_1
)
;
.global .attribute(.managed) .align 4 .b8 parent[60];
.global .attribute(.managed) .align 4 .b8 dist[60];
.global .attribute(.managed) .align 1 .b8 fixed[15];
.global .attribute(.managed) .align 4 .b8 Q[60];
.global .attribute(.managed) .align 4 .b8 R[60];
.global .attribute(.managed) .align 4 .b8 T[1800];
.global .attribute(.managed) .align 4 .b8 mwe[1800];
.global .attribute(.managed) .align 4 .u32 z_device;
.global .attribute(.managed) .align 4 .u32 Q_index;
.global .attribute(.managed) .align 4 .u32 R_index;
.global .attribute(.managed) .align 4 .u32 mwe_index;
.global .attribute(.managed) .align 4 .u32 T_index;
.global .attribute(.managed) .align 4 .u32 edge_cnt;
.global .align 1 .b8 $str[30] = {97, 108, 108, 118, 101, 114, 116, 101, 120, 95, 100, 101, 118, 105, 99, 101, 105, 110, 91, 109, 121, 73, 100, 93, 32, 58, 37, 100, 10};
.global .align 1 .b8 $str$1[14] = {107, 95, 100, 101, 118, 105, 99, 101, 58, 32, 37, 100, 10};
.global .align 1 .b8 $str$2[14] = {119, 95, 100, 101, 118, 105, 99, 101, 58, 32, 37, 100, 10};
.global .align 1 .b8 $str$3[36] = {73, 110, 32, 77, 87, 69, 32, 97, 110, 100, 32, 110, 111, 116, 32, 102, 105, 120, 101, 100, 32, 107, 44, 32, 122, 58, 37, 100, 44, 32, 107, 58, 37, 100, 10};
.global .align 1 .b8 $str$4[22] = {82, 95, 105, 110, 100, 101, 120, 32, 105, 110, 32, 107, 101, 114, 110, 101, 108, 58, 37, 100, 10};
.global .align 1 .b8 $str$5[46] = {110, 111, 116, 32, 109, 105, 110, 105, 109, 117, 109, 32, 101, 100, 103, 101, 32, 97, 110, 100, 32, 110, 111, 116, 32, 102, 105, 120, 101, 100, 32, 107, 44, 32, 122, 58, 37, 100, 44, 32, 107, 58, 37, 100, 10};
.global .align 1 .b8 $str$6[2] = {10};

.visible .entry _Z20parallel_processEdgePiS_S_i(
	.param .u64 .ptr .align 1 _Z20parallel_processEdgePiS_S_i_param_0,
	.param .u64 .ptr .align 1 _Z20parallel_processEdgePiS_S_i_param_1,
	.param .u64 .ptr .align 1 _Z20parallel_processEdgePiS_S_i_param_2,
	.param .u32 _Z20parallel_processEdgePiS_S_i_param_3
)
{
	.local .align 8 .b8 	__local_depot0[8];
	.reg .b64 	%SP;
	.reg .b64 	%SPL;
	.reg .pred 	%p<38>;
	.reg .b16 	%rs<3>;
	.reg .b32 	%r<65>;
	.reg .b64 	%rd<52>;

	mov.u64 	%SPL, __local_depot0;
	cvta.local.u64 	%SP, %SPL;
	ld.param.u64 	%rd5, [_Z20parallel_processEdgePiS_S_i_param_0];
	ld.param.u64 	%rd6, [_Z20parallel_processEdgePiS_S_i_param_1];
	ld.param.u64 	%rd7, [_Z20parallel_processEdgePiS_S_i_param_2];
	ld.param.u32 	%r7, [_Z20parallel_processEdgePiS_S_i_param_3];
	add.u64 	%rd8, %SP, 0;
	add.u64 	%rd1, %SPL, 0;
	mov.u32 	%r8, %tid.x;
	mov.u32 	%r9, %ntid.x;
	mov.u32 	%r10, %ctaid.x;
	mad.lo.s32 	%r1, %r9, %r10, %r8;
	ld.global.u32 	%r11, [edge_cnt];
	setp.ge.s32 	%p1, %r1, %r11;
	@%p1 bra 	$L__BB0_12;
	cvta.to.global.u64 	%rd9, %rd5;
	mul.wide.s32 	%rd10, %r1, 4;
	add.s64 	%rd11, %rd9, %rd10;
	ld.global.u32 	%r12, [%rd11];
	setp.ne.s32 	%p2, %r12, %r7;
	@%p2 bra 	$L__BB0_12;
	st.local.u32 	[%rd1], %r7;
	mov.u64 	%rd12, $str;
	cvta.global.u64 	%rd13, %rd12;
	{ // callseq 0, 0
	.param .b64 param0;
	st.param.b64 	[param0], %rd13;
	.param .b64 param1;
	st.param.b64 	[param1], %rd8;
	.param .b32 retval0;
	call.uni (retval0), 
	vprintf, 
	(
	param0, 
	param1
	);
	ld.param.b32 	%r13, [retval0];
	} // callseq 0
	cvta.to.global.u64 	%rd15, %rd6;
	add.s64 	%rd17, %rd15, %rd10;
	ld.global.u32 	%r2, [%rd17];
	st.local.u32 	[%rd1], %r2;
	mov.u64 	%rd18, $str$1;
	cvta.global.u64 	%rd19, %rd18;
	{ // callseq 1, 0
	.param .b64 param0;
	st.param.b64 	[param0], %rd19;
	.param .b64 param1;
	st.param.b64 	[param1], %rd8;
	.param .b32 retval0;
	call.uni (retval0), 
	vprintf, 
	(
	param0, 
	param1
	);
	ld.param.b32 	%r15, [retval0];
	} // callseq 1
	cvta.to.global.u64 	%rd20, %rd7;
	add.s64 	%rd21, %rd20, %rd10;
	ld.global.u32 	%r3, [%rd21];
	st.local.u32 	[%rd1], %r3;
	mov.u64 	%rd22, $str$2;
	cvta.global.u64 	%rd23, %rd22;
	{ // callseq 2, 0
	.param .b64 param0;
	st.param.b64 	[param0], %rd23;
	.param .b64 param1;
	st.param.b64 	[param1], %rd8;
	.param .b32 retval0;
	call.uni (retval0), 
	vprintf, 
	(
	param0, 
	param1
	);
	ld.param.b32 	%r17, [retval0];
	} // callseq 2
	cvt.s64.s32 	%rd24, %r2;
	mov.u64 	%rd25, fixed;
	add.s64 	%rd2, %rd25, %rd24;
	ld.global.u8 	%rs1, [%rd2];
	setp.ne.s16 	%p3, %rs1, 0;
	@%p3 bra 	$L__BB0_11;
	ld.global.u32 	%r4, [edge_cnt];
	setp.lt.s32 	%p4, %r4, 1;
	@%p4 bra 	$L__BB0_8;
	mov.b32 	%r64, 0;
	mov.u64 	%rd27, mwe;
$L__BB0_5:
	mul.wide.u32 	%rd26, %r64, 8;
	add.s64 	%rd3, %rd27, %rd26;
	ld.global.u32 	%r20, [%rd3];
	setp.ne.s32 	%p5, %r20, %r7;
	@%p5 bra 	$L__BB0_7;
	ld.global.u32 	%r21, [%rd3+4];
	setp.eq.s32 	%p6, %r21, %r2;
	@%p6 bra 	$L__BB0_13;
$L__BB0_7:
	add.s32 	%r64, %r64, 1;
	setp.eq.s32 	%p7, %r64, %r4;
	@%p7 bra 	$L__BB0_8;
	bra.uni 	$L__BB0_5;
$L__BB0_8:
	mul.wide.s32 	%rd28, %r2, 4;
	mov.u64 	%rd29, dist;
	add.s64 	%rd4, %rd29, %rd28;
	ld.global.u32 	%r22, [%rd4];
	setp.le.s32 	%p8, %r22, %r3;
	@%p8 bra 	$L__BB0_11;
	st.local.v2.u32 	[%rd1], {%r7, %r2};
	mov.u64 	%rd30, $str$5;
	cvta.global.u64 	%rd31, %rd30;
	{ // callseq 3, 0
	.param .b64 param0;
	st.param.b64 	[param0], %rd31;
	.param .b64 param1;
	st.param.b64 	[param1], %rd8;
	.param .b32 retval0;
	call.uni (retval0), 
	vprintf, 
	(
	param0, 
	param1
	);
	ld.param.b32 	%r23, [retval0];
	} // callseq 3
	mov.u64 	%rd33, $str$6;
	cvta.global.u64 	%rd34, %rd33;
	{ // callseq 4, 0
	.param .b64 param0;
	st.param.b64 	[param0], %rd34;
	.param .b64 param1;
	st.param.b64 	[param1], 0;
	.param .b32 retval0;
	call.uni (retval0), 
	vprintf, 
	(
	param0, 
	param1
	);
	ld.param.b32 	%r25, [retval0];
	} // callseq 4
	st.global.u32 	[%rd4], %r3;
	mov.u64 	%rd36, parent;
	add.s64 	%rd37, %rd36, %rd28;
	st.global.u32 	[%rd37], %r7;
	ld.global.u32 	%r27, [Q];
	setp.eq.s32 	%p9, %r27, %r2;
	ld.global.u32 	%r28, [Q+4];
	setp.eq.s32 	%p10, %r28, %r2;
	or.pred  	%p11, %p9, %p10;
	ld.global.u32 	%r30, [Q+8];
	setp.eq.s32 	%p12, %r30, %r2;
	or.pred  	%p13, %p11, %p12;
	ld.global.u32 	%r32, [Q+12];
	setp.eq.s32 	%p14, %r32, %r2;
	or.pred  	%p15, %p13, %p14;
	ld.global.u32 	%r34, [Q+16];
	setp.eq.s32 	%p16, %r34, %r2;
	or.pred  	%p17, %p15, %p16;
	ld.global.u32 	%r36, [Q+20];
	setp.eq.s32 	%p18, %r36, %r2;
	or.pred  	%p19, %p17, %p18;
	ld.global.u32 	%r38, [Q+24];
	setp.eq.s32 	%p20, %r38, %r2;
	or.pred  	%p21, %p19, %p20;
	ld.global.u32 	%r40, [Q+28];
	setp.eq.s32 	%p22, %r40, %r2;
	or.pred  	%p23, %p21, %p22;
	ld.global.u32 	%r42, [Q+32];
	setp.eq.s32 	%p24, %r42, %r2;
	or.pred  	%p25, %p23, %p24;
	ld.global.u32 	%r44, [Q+36];
	setp.eq.s32 	%p26, %r44, %r2;
	or.pred  	%p27, %p25, %p26;
	ld.global.u32 	%r46, [Q+40];
	setp.eq.s32 	%p28, %r46, %r2;
	or.pred  	%p29, %p27, %p28;
	ld.global.u32 	%r48, [Q+44];
	setp.eq.s32 	%p30, %r48, %r2;
	or.pred  	%p31, %p29, %p30;
	ld.global.u32 	%r50, [Q+48];
	setp.eq.s32 	%p32, %r50, %r2;
	or.pred  	%p33, %p31, %p32;
	ld.global.u32 	%r52, [Q+52];
	setp.eq.s32 	%p34, %r52, %r2;
	or.pred  	%p35, %p33, %p34;
	ld.global.u32 	%r54, [Q+56];
	setp.eq.s32 	%p36, %r54, %r2;
	or.pred  	%p37, %p35, %p36;
	@%p37 bra 	$L__BB0_11;
	atom.global.add.u32 	%r56, [Q_index], 1;
	mul.wide.s32 	%rd38, %r56, 4;
	mov.u64 	%rd39, Q;
	add.s64 	%rd40, %rd39, %rd38;
	st.global.u32 	[%rd40], %r2;
$L__BB0_11:
	bar.sync 	0;
$L__BB0_12:
	ret;
$L__BB0_13:
	st.local.v2.u32 	[%rd1], {%r7, %r2};
	mov.u64 	%rd41, $str$3;
	cvta.global.u64 	%rd42, %rd41;
	{ // callseq 5, 0
	.param .b64 param0;
	st.param.b64 	[param0], %rd42;
	.param .b64 param1;
	st.param.b64 	[param1], %rd8;
	.param .b32 retval0;
	call.uni (retval0), 
	vprintf, 
	(
	param0, 
	param1
	);
	ld.param.b32 	%r57, [retval0];
	} // callseq 5
	mov.b16 	%rs2, 1;
	st.global.u8 	[%rd2], %rs2;
	atom.global.add.u32 	%r59, [T_index], 1;
	mul.wide.s32 	%rd44, %r59, 8;
	mov.u64 	%rd45, T;
	add.s64 	%rd46, %rd45, %rd44;
	st.global.u32 	[%rd46], %r2;
	st.global.u32 	[%rd46+4], %r7;
	atom.global.add.u32 	%r60, [R_index], 1;
	mul.wide.s32 	%rd47, %r60, 4;
	mov.u64 	%rd48, R;
	add.s64 	%rd49, %rd48, %rd47;
	st.global.u32 	[%rd49], %r2;
	ld.global.u32 	%r61, [R_index];
	st.local.u32 	[%rd1], %r61;
	mov.u64 	%rd50, $str$4;
	cvta.global.u64 	%rd51, %rd50;
	{ // callseq 6, 0
	.param .b64 param0;
	st.param.b64 	[param0], %rd51;
	.param .b64 param1;
	st.param.b64 	[param1], %rd8;
	.param .b32 retval0;
	call.uni (retval0), 
	vprintf, 
	(
	param0, 
	param1
	);
	ld.param.b32 	%r62, [retval0];
	} // callseq 6
	bra.uni 	$L__BB0_11;

}


// ===== COMPILED SASS (sm_100) =====

	.target	sm_100

	.elftype	@"ET_EXEC"


//--------------------- .note.nv.tkinfo           --------------------------
	.section	.note.nv.tkinfo,"",@"SHT_NOTE"
	.sectionflags	@"SHF_NOTE_NV_TKINFO"
	.tkinfo
        /*0018*/ 	.word	0x00000002
        /*0030*/ 	.string	""
        /*0030*/ 	.string	"ptxas"
        /*0030*/ 	.string	"Cuda compilation tools, release 13.0, V13.0.88"
        /*0030*/ 	.string	"Build cuda_13.0.r13.0/compiler.36424714_0"
        /*0030*/ 	.string	"-arch sm_100 -m 64 "



//--------------------- .note.nv.cuinfo           --------------------------
	.section	.note.nv.cuinfo,"",@"SHT_NOTE"
	.sectionflags	@"SHF_NOTE_NV_CUINFO"
        /*0018*/ 	.short	0x0002
        /*001a*/ 	.short	0x0064
        /*001c*/ 	.short	0x0082
	.zero		2


//--------------------- .nv.info                  --------------------------
	.section	.nv.info,"",@"SHT_CUDA_INFO"
	.align	4


	//----- nvinfo : EIATTR_REGCOUNT
	.align		4
        /*0000*/ 	.byte	0x04, 0x2f
        /*0002*/ 	.short	(.L_21 - .L_20)
	.align		4
.L_20:
        /*0004*/ 	.word	index@(_Z20parallel_processEdgePiS_S_i)
        /*0008*/ 	.word	0x0000001f


	//----- nvinfo : EIATTR_FRAME_SIZE
	.align		4
.L_21:
        /*000c*/ 	.byte	0x04, 0x11
        /*000e*/ 	.short	(.L_23 - .L_22)
	.align		4
.L_22:
        /*0010*/ 	.word	index@(_Z20parallel_processEdgePiS_S_i)
        /*0014*/ 	.word	0x00000008


	//----- nvinfo : EIATTR_MIN_STACK_SIZE
	.align		4
.L_23:
        /*0018*/ 	.byte	0x04, 0x12
        /*001a*/ 	.short	(.L_25 - .L_24)
	.align		4
.L_24:
        /*001c*/ 	.word	index@(_Z20parallel_processEdgePiS_S_i)
        /*0020*/ 	.word	0x00000008
.L_25:


//--------------------- .nv.compat                --------------------------
	.section	.nv.compat,"",@"SHT_CUDA_COMPAT_INFO"
	.align	4
        /*0000*/ 	.byte	0x02, 0x09, 0x00, 0x00, 0x02, 0x02, 0x01, 0x00, 0x02, 0x05, 0x05, 0x00, 0x03, 0x07, 0x01, 0x01
        /*0010*/ 	.byte	0x02, 0x03, 0x00, 0x00, 0x02, 0x06, 0x01, 0x00, 0x04, 0x0b, 0x08, 0x00, 0x09, 0x00, 0x00, 0x00
        /*0020*/ 	.byte	0x00, 0x00, 0x00, 0x00


//--------------------- .nv.info._Z20parallel_processEdgePiS_S_i --------------------------
	.section	.nv.info._Z20parallel_processEdgePiS_S_i,"",@"SHT_CUDA_INFO"
	.sectionflags	@""
	.align	4


	//----- nvinfo : EIATTR_CUDA_API_VERSION
	.align		4
        /*0000*/ 	.byte	0x04, 0x37
        /*0002*/ 	.short	(.L_27 - .L_26)
.L_26:
        /*0004*/ 	.word	0x00000082


	//----- nvinfo : EIATTR_KPARAM_INFO
	.align		4
.L_27:
        /*0008*/ 	.byte	0x04, 0x17
        /*000a*/ 	.short	(.L_29 - .L_28)
.L_28:
        /*000c*/ 	.word	0x00000000
        /*0010*/ 	.short	0x0003
        /*0012*/ 	.short	0x0018
        /*0014*/ 	.byte	0x00, 0xf0, 0x11, 0x00


	//----- nvinfo : EIATTR_KPARAM_INFO
	.align		4
.L_29:
        /*0018*/ 	.byte	0x04, 0x17
        /*001a*/ 	.short	(.L_31 - .L_30)
.L_30:
        /*001c*/ 	.word	0x00000000
        /*0020*/ 	.short	0x0002
        /*0022*/ 	.short	0x0010
        /*0024*/ 	.byte	0x00, 0xf5, 0x21, 0x00


	//----- nvinfo : EIATTR_KPARAM_INFO
	.align		4
.L_31:
        /*0028*/ 	.byte	0x04, 0x17
        /*002a*/ 	.short	(.L_33 - .L_32)
.L_32:
        /*002c*/ 	.word	0x00000000
        /*0030*/ 	.short	0x0001
        /*0032*/ 	.short	0x0008
        /*0034*/ 	.byte	0x00, 0xf5, 0x21, 0x00


	//----- nvinfo : EIATTR_KPARAM_INFO
	.align		4
.L_33:
        /*0038*/ 	.byte	0x04, 0x17
        /*003a*/ 	.short	(.L_35 - .L_34)
.L_34:
        /*003c*/ 	.word	0x00000000
        /*0040*/ 	.short	0x0000
        /*0042*/ 	.short	0x0000
        /*0044*/ 	.byte	0x00, 0xf5, 0x21, 0x00


	//----- nvinfo : EIATTR_SPARSE_MMA_MASK
	.align		4
.L_35:
        /*0048*/ 	.byte	0x03, 0x50
        /*004a*/ 	.short	0x0000


	//----- nvinfo : EIATTR_MAXREG_COUNT
	.align		4
        /*004c*/ 	.byte	0x03, 0x1b
        /*004e*/ 	.short	0x00ff


	//----- nvinfo : EIATTR_NUM_BARRIERS
	.align		4
        /*0050*/ 	.byte	0x02, 0x4c
        /*0052*/ 	.byte	0x01
	.zero		1


	//----- nvinfo : EIATTR_EXTERNS
	.align		4
        /*0054*/ 	.byte	0x04, 0x0f
        /*0056*/ 	.short	(.L_37 - .L_36)


	//   ....[0]....
	.align		4
.L_36:
        /*0058*/ 	.word	index@(vprintf)


	//----- nvinfo : EIATTR_MERCURY_ISA_VERSION
	.align		4
.L_37:
        /*005c*/ 	.byte	0x03, 0x5f
        /*005e*/ 	.short	0x0101


	//----- nvinfo : EIATTR_INT_WARP_WIDE_INSTR_OFFSETS
	.align		4
        /*0060*/ 	.byte	0x04, 0x31
        /*0062*/ 	.short	(.L_39 - .L_38)


	//   ....[0]....
.L_38:
        /*0064*/ 	.word	0x000008b0


	//   ....[1]....
        /*0068*/ 	.word	0x00000950


	//   ....[2]....
        /*006c*/ 	.word	0x00000a60


	//   ....[3]....
        /*0070*/ 	.word	0x00000b60


	//   ....[4]....
        /*0074*/ 	.word	0x00000bc0


	//----- nvinfo : EIATTR_VRC_CTA_INIT_COUNT
	.align		4
.L_39:
        /*0078*/ 	.byte	0x02, 0x4a
	.zero		1
	.zero		1


	//----- nvinfo : EIATTR_SYSCALL_OFFSETS
	.align		4
        /*007c*/ 	.byte	0x04, 0x46
        /*007e*/ 	.short	(.L_41 - .L_40)


	//   ....[0]....
.L_40:
        /*0080*/ 	.word	0x000001e0


	//   ....[1]....
        /*0084*/ 	.word	0x000002a0


	//   ....[2]....
        /*0088*/ 	.word	0x00000360


	//   ....[3]....
        /*008c*/ 	.word	0x000005d0


	//   ....[4]....
        /*0090*/ 	.word	0x00000640


	//   ....[5]....
        /*0094*/ 	.word	0x00000a40


	//   ....[6]....
        /*0098*/ 	.word	0x00000c80


	//----- nvinfo : EIATTR_EXIT_INSTR_OFFSETS
	.align		4
.L_41:
        /*009c*/ 	.byte	0x04, 0x1c
        /*009e*/ 	.short	(.L_43 - .L_42)


	//   ....[0]....
.L_42:
        /*00a0*/ 	.word	0x000000e0


	//   ....[1]....
        /*00a4*/ 	.word	0x00000140


	//   ....[2]....
        /*00a8*/ 	.word	0x00000cb0


	//----- nvinfo : EIATTR_CRS_STACK_SIZE
	.align		4
.L_43:
        /*00ac*/ 	.byte	0x04, 0x1e
        /*00ae*/ 	.short	(.L_45 - .L_44)
.L_44:
        /*00b0*/ 	.word	0x00000000


	//----- nvinfo : EIATTR_CBANK_PARAM_SIZE
	.align		4
.L_45:
        /*00b4*/ 	.byte	0x03, 0x19
        /*00b6*/ 	.short	0x001c


	//----- nvinfo : EIATTR_PARAM_CBANK
	.align		4
        /*00b8*/ 	.byte	0x04, 0x0a
        /*00ba*/ 	.short	(.L_47 - .L_46)
	.align		4
.L_46:
        /*00bc*/ 	.word	index@(.nv.constant0._Z20parallel_processEdgePiS_S_i)
        /*00c0*/ 	.short	0x0380
        /*00c2*/ 	.short	0x001c


	//----- nvinfo : EIATTR_SW_WAR
	.align		4
.L_47:
        /*00c4*/ 	.byte	0x04, 0x36
        /*00c6*/ 	.short	(.L_49 - .L_48)
.L_48:
        /*00c8*/ 	.word	0x00000008
.L_49:


//--------------------- .nv.callgraph             --------------------------
	.section	.nv.callgraph,"",@"SHT_CUDA_CALLGRAPH"
	.align	4
	.sectionentsize	8
	.align		4
        /*0000*/ 	.word	0x00000000
	.align		4
        /*0004*/ 	.word	0xffffffff
	.align		4
        /*0008*/ 	.word	index@(_Z20parallel_processEdgePiS_S_i)
	.align		4
        /*000c*/ 	.word	index@(vprintf)
	.align		4
        /*0010*/ 	.word	0x00000000
	.align		4
        /*0014*/ 	.word	0xfffffffe
	.align		4
        /*0018*/ 	.word	0x00000000
	.align		4
        /*001c*/ 	.word	0xfffffffd
	.align		4
        /*0020*/ 	.word	0x00000000
	.align		4
        /*0024*/ 	.word	0xfffffffc


//--------------------- .nv.constant4             --------------------------
	.section	.nv.constant4,"a",@progbits
	.align	8
	.align		8
.nv.constant4:
        /*0000*/ 	.dword	vprintf
	.align		8
        /*0008*/ 	.dword	parent
	.align		8
        /*0010*/ 	.dword	dist
	.align		8
        /*0018*/ 	.dword	fixed
	.align		8
        /*0020*/ 	.dword	Q
	.align		8
        /*0028*/ 	.dword	R
	.align		8
        /*0030*/ 	.dword	T
	.align		8
        /*0038*/ 	.dword	mwe
	.align		8
        /*0040*/ 	.dword	z_device
	.align		8
        /*0048*/ 	.dword	Q_index
	.align		8
        /*0050*/ 	.dword	R_index
	.align		8
        /*0058*/ 	.dword	mwe_index
	.align		8
        /*0060*/ 	.dword	T_index
	.align		8
        /*0068*/ 	.dword	edge_cnt
	.align		8
        /*0070*/ 	.dword	$str
	.align		8
        /*0078*/ 	.dword	$str$1
	.align		8
        /*0080*/ 	.dword	$str$2
	.align		8
        /*0088*/ 	.dword	$str$3
	.align		8
        /*0090*/ 	.dword	$str$4
	.align		8
        /*0098*/ 	.dword	$str$5
	.align		8
        /*00a0*/ 	.dword	$str$6


//--------------------- .text._Z20parallel_processEdgePiS_S_i --------------------------
	.section	.text._Z20parallel_processEdgePiS_S_i,"ax",@progbits
	.align	128
        .global         _Z20parallel_processEdgePiS_S_i
        .type           _Z20parallel_processEdgePiS_S_i,@function
        .size           _Z20parallel_processEdgePiS_S_i,(.L_x_12 - _Z20parallel_processEdgePiS_S_i)
        .other          _Z20parallel_processEdgePiS_S_i,@"STO_CUDA_ENTRY STV_DEFAULT"
_Z20parallel_processEdgePiS_S_i:
.text._Z20parallel_processEdgePiS_S_i:
[----:B------:R-:W0:Y:S08]  /*0000*/  LDC R1, c[0x0][0x37c] ;  /* 0x0000df00ff017b82 */ /* 0x000e300000000800 */
[----:B------:R-:W1:Y:S01]  /*0010*/  LDC.64 R4, c[0x4][0x68] ;  /* 0x01001a00ff047b82 */ /* 0x000e620000000a00 */
[----:B------:R-:W1:Y:S01]  /*0020*/  LDCU.64 UR36, c[0x0][0x358] ;  /* 0x00006b00ff2477ac */ /* 0x000e620008000a00 */
[----:B0-----:R-:W-:Y:S01]  /*0030*/  VIADD R1, R1, 0xfffffff8 ;  /* 0xfffffff801017836 */ /* 0x001fe20000000000 */
[----:B-1----:R-:W2:Y:S01]  /*0040*/  LDG.E R4, desc[UR36][R4.64] ;  /* 0x0000002404047981 */ /* 0x002ea2000c1e1900 */
[----:B------:R-:W0:Y:S01]  /*0050*/  LDCU UR5, c[0x0][0x2fc] ;  /* 0x00005f80ff0577ac */ /* 0x000e220008000800 */
[----:B------:R-:W1:Y:S01]  /*0060*/  S2R R17, SR_TID.X ;  /* 0x0000000000117919 */ /* 0x000e620000002100 */
[----:B------:R-:W1:Y:S01]  /*0070*/  LDCU UR6, c[0x0][0x360] ;  /* 0x00006c00ff0677ac */ /* 0x000e620008000800 */
[----:B------:R-:W1:Y:S01]  /*0080*/  S2R R0, SR_CTAID.X ;  /* 0x0000000000007919 */ /* 0x000e620000002500 */
[----:B------:R-:W3:Y:S02]  /*0090*/  LDCU UR4, c[0x0][0x2f8] ;  /* 0x00005f00ff0477ac */ /* 0x000ee40008000800 */
[----:B---3--:R-:W-:-:S05]  /*00a0*/  IADD3 R2, P1, PT, R1, UR4, RZ ;  /* 0x0000000401027c10 */ /* 0x008fca000ff3e0ff */
[----:B0-----:R-:W-:Y:S02]  /*00b0*/  IMAD.X R22, RZ, RZ, UR5, P1 ;  /* 0x00000005ff167e24 */ /* 0x001fe400088e06ff */
[----:B-1----:R-:W-:-:S05]  /*00c0*/  IMAD R17, R0, UR6, R17 ;  /* 0x0000000600117c24 */ /* 0x002fca000f8e0211 */
[----:B--2---:R-:W-:-:S13]  /*00d0*/  ISETP.GE.AND P0, PT, R17, R4, PT ;  /* 0x000000041100720c */ /* 0x004fda0003f06270 */
[----:B------:R-:W-:Y:S05]  /*00e0*/  @P0 EXIT ;  /* 0x000000000000094d */ /* 0x000fea0003800000 */
[----:B------:R-:W0:Y:S08]  /*00f0*/  LDC.64 R4, c[0x0][0x380] ;  /* 0x0000e000ff047b82 */ /* 0x000e300000000a00 */
[----:B------:R-:W1:Y:S01]  /*0100*/  LDC R0, c[0x0][0x398] ;  /* 0x0000e600ff007b82 */ /* 0x000e620000000800 */
[----:B0-----:R-:W-:-:S06]  /*0110*/  IMAD.WIDE R4, R17, 0x4, R4 ;  /* 0x0000000411047825 */ /* 0x001fcc00078e0204 */
[----:B------:R-:W1:Y:S02]  /*0120*/  LDG.E R5, desc[UR36][R4.64] ;  /* 0x0000002404057981 */ /* 0x000e64000c1e1900 */
[----:B-1----:R-:W-:-:S13]  /*0130*/  ISETP.NE.AND P0, PT, R5, R0, PT ;  /* 0x000000000500720c */ /* 0x002fda0003f05270 */
[----:B------:R-:W-:Y:S05]  /*0140*/  @P0 EXIT ;  /* 0x000000000000094d */ /* 0x000fea0003800000 */
[----:B------:R-:W-:Y:S01]  /*0150*/  MOV R16, 0x0 ;  /* 0x0000000000107802 */ /* 0x000fe20000000f00 */
[----:B------:R0:W-:Y:S01]  /*0160*/  STL [R1], R0 ;  /* 0x0000000001007387 */ /* 0x0001e20000100800 */
[----:B------:R-:W1:Y:S01]  /*0170*/  LDCU.64 UR4, c[0x4][0x70] ;  /* 0x01000e00ff0477ac */ /* 0x000e620008000a00 */
[----:B------:R-:W-:Y:S01]  /*0180*/  IMAD.MOV.U32 R6, RZ, RZ, R2 ;  /* 0x000000ffff067224 */ /* 0x000fe200078e0002 */
[----:B------:R0:W2:Y:S01]  /*0190*/  LDC.64 R8, c[0x4][R16] ;  /* 0x0100000010087b82 */ /* 0x0000a20000000a00 */
[----:B------:R-:W-:Y:S02]  /*01a0*/  IMAD.MOV.U32 R7, RZ, RZ, R22 ;  /* 0x000000ffff077224 */ /* 0x000fe400078e0016 */
[----:B-1----:R-:W-:Y:S02]  /*01b0*/  IMAD.U32 R4, RZ, RZ, UR4 ;  /* 0x00000004ff047e24 */ /* 0x002fe4000f8e00ff */
[----:B0-----:R-:W-:-:S07]  /*01c0*/  IMAD.U32 R5, RZ, RZ, UR5 ;  /* 0x00000005ff057e24 */ /* 0x001fce000f8e00ff */
[----:B------:R-:W-:-:S07]  /*01d0*/  LEPC R20, `(.L_x_0) ;  /* 0x000000001014794e */ /* 0x000fce0000000000 */
[----:B--2---:R-:W-:Y:S05]  /*01e0*/  CALL.ABS.NOINC R8 ;  /* 0x0000000008007343 */ /* 0x004fea0003c00000 */
.L_x_0:
[----:B------:R-:W0:Y:S01]  /*01f0*/  LDC.64 R8, c[0x0][0x388] ;  /* 0x0000e200ff087b82 */ /* 0x000e220000000a00 */
[----:B------:R-:W1:Y:S01]  /*0200*/  LDCU.64 UR4, c[0x4][0x78] ;  /* 0x01000f00ff0477ac */ /* 0x000e620008000a00 */
[----:B0-----:R-:W-:-:S05]  /*0210*/  IMAD.WIDE R8, R17, 0x4, R8 ;  /* 0x0000000411087825 */ /* 0x001fca00078e0208 */
[----:B------:R-:W2:Y:S01]  /*0220*/  LDG.E R19, desc[UR36][R8.64] ;  /* 0x0000002408137981 */ /* 0x000ea2000c1e1900 */
[----:B------:R0:W3:Y:S01]  /*0230*/  LDC.64 R10, c[0x4][R16] ;  /* 0x01000000100a7b82 */ /* 0x0000e20000000a00 */
[----:B-1----:R-:W-:Y:S02]  /*0240*/  IMAD.U32 R4, RZ, RZ, UR4 ;  /* 0x00000004ff047e24 */ /* 0x002fe4000f8e00ff */
[----:B------:R-:W-:Y:S02]  /*0250*/  IMAD.U32 R5, RZ, RZ, UR5 ;  /* 0x00000005ff057e24 */ /* 0x000fe4000f8e00ff */
[----:B------:R-:W-:Y:S02]  /*0260*/  IMAD.MOV.U32 R6, RZ, RZ, R2 ;  /* 0x000000ffff067224 */ /* 0x000fe400078e0002 */
[----:B------:R-:W-:Y:S01]  /*0270*/  IMAD.MOV.U32 R7, RZ, RZ, R22 ;  /* 0x000000ffff077224 */ /* 0x000fe200078e0016 */
[----:B--23--:R0:W-:Y:S06]  /*0280*/  STL [R1], R19 ;  /* 0x0000001301007387 */ /* 0x00c1ec0000100800 */
[----:B------:R-:W-:-:S07]  /*0290*/  LEPC R20, `(.L_x_1) ;  /* 0x000000001014794e */ /* 0x000fce0000000000 */
[----:B0-----:R-:W-:Y:S05]  /*02a0*/  CALL.ABS.NOINC R10 ;  /* 0x000000000a007343 */ /* 0x001fea0003c00000 */
.L_x_1:
[----:B------:R-:W0:Y:S01]  /*02b0*/  LDC.64 R8, c[0x0][0x390] ;  /* 0x0000e400ff087b82 */ /* 0x000e220000000a00 */
[----:B------:R-:W1:Y:S01]  /*02c0*/  LDCU.64 UR4, c[0x4][0x80] ;  /* 0x01001000ff0477ac */ /* 0x000e620008000a00 */
[----:B0-----:R-:W-:-:S05]  /*02d0*/  IMAD.WIDE R8, R17, 0x4, R8 ;  /* 0x0000000411087825 */ /* 0x001fca00078e0208 */
[----:B------:R-:W2:Y:S01]  /*02e0*/  LDG.E R23, desc[UR36][R8.64] ;  /* 0x0000002408177981 */ /* 0x000ea2000c1e1900 */
[----:B------:R-:W0:Y:S01]  /*02f0*/  LDC.64 R16, c[0x4][R16] ;  /* 0x0100000010107b82 */ /* 0x000e220000000a00 */
[----:B-1----:R-:W-:Y:S01]  /*0300*/  IMAD.U32 R4, RZ, RZ, UR4 ;  /* 0x00000004ff047e24 */ /* 0x002fe2000f8e00ff */
[----:B------:R-:W-:Y:S01]  /*0310*/  MOV R5, UR5 ;  /* 0x0000000500057c02 */ /* 0x000fe20008000f00 */
[----:B------:R-:W-:Y:S02]  /*0320*/  IMAD.MOV.U32 R6, RZ, RZ, R2 ;  /* 0x000000ffff067224 */ /* 0x000fe400078e0002 */
[----:B------:R-:W-:Y:S01]  /*0330*/  IMAD.MOV.U32 R7, RZ, RZ, R22 ;  /* 0x000000ffff077224 */ /* 0x000fe200078e0016 */
[----:B0-2---:R1:W-:Y:S06]  /*0340*/  STL [R1], R23 ;  /* 0x0000001701007387 */ /* 0x0053ec0000100800 */
[----:B------:R-:W-:-:S07]  /*0350*/  LEPC R20, `(.L_x_2) ;  /* 0x000000001014794e */ /* 0x000fce0000000000 */
[----:B-1----:R-:W-:Y:S05]  /*0360*/  CALL.ABS.NOINC R16 ;  /* 0x0000000010007343 */ /* 0x002fea0003c00000 */
.L_x_2:
[----:B------:R-:W0:Y:S02]  /*0370*/  LDCU.64 UR4, c[0x4][0x18] ;  /* 0x01000300ff0477ac */ /* 0x000e240008000a00 */
[----:B0-----:R-:W-:-:S04]  /*0380*/  IADD3 R16, P0, PT, R19, UR4, RZ ;  /* 0x0000000413107c10 */ /* 0x001fc8000ff1e0ff */
[----:B------:R-:W-:-:S05]  /*0390*/  LEA.HI.X.SX32 R17, R19, UR5, 0x1, P0 ;  /* 0x0000000513117c11 */ /* 0x000fca00080f0eff */
[----:B------:R-:W2:Y:S02]  /*03a0*/  LDG.E.U8 R0, desc[UR36][R16.64] ;  /* 0x0000002410007981 */ /* 0x000ea4000c1e1100 */
[----:B--2---:R-:W-:-:S13]  /*03b0*/  ISETP.NE.AND P0, PT, R0, RZ, PT ;  /* 0x000000ff0000720c */ /* 0x004fda0003f05270 */
[----:B------:R-:W-:Y:S05]  /*03c0*/  @P0 BRA `(.L_x_3) ;  /* 0x0000000800300947 */ /* 0x000fea0003800000 */
[----:B------:R-:W0:Y:S02]  /*03d0*/  LDC.64 R4, c[0x4][0x68] ;  /* 0x01001a00ff047b82 */ /* 0x000e240000000a00 */
[----:B0-----:R-:W2:Y:S02]  /*03e0*/  LDG.E R0, desc[UR36][R4.64] ;  /* 0x0000002404007981 */ /* 0x001ea4000c1e1900 */
[----:B--2---:R-:W-:-:S13]  /*03f0*/  ISETP.GE.AND P0, PT, R0, 0x1, PT ;  /* 0x000000010000780c */ /* 0x004fda0003f06270 */
[----:B------:R-:W-:Y:S05]  /*0400*/  @!P0 BRA `(.L_x_4) ;  /* 0x0000000000348947 */ /* 0x000fea0003800000 */
[----:B------:R-:W0:Y:S01]  /*0410*/  LDC.64 R4, c[0x4][0x38] ;  /* 0x01000e00ff047b82 */ /* 0x000e220000000a00 */
[----:B------:R-:W-:-:S07]  /*0420*/  IMAD.MOV.U32 R3, RZ, RZ, RZ ;  /* 0x000000ffff037224 */ /* 0x000fce00078e00ff */
[----:B------:R-:W1:Y:S02]  /*0430*/  LDC R8, c[0x0][0x398] ;  /* 0x0000e600ff087b82 */ /* 0x000e640000000800 */
.L_x_7:
[----:B0-----:R-:W-:-:S05]  /*0440*/  IMAD.WIDE.U32 R6, R3, 0x8, R4 ;  /* 0x0000000803067825 */ /* 0x001fca00078e0004 */
[----:B------:R-:W1:Y:S02]  /*0450*/  LDG.E R9, desc[UR36][R6.64] ;  /* 0x0000002406097981 */ /* 0x000e64000c1e1900 */
[----:B-1----:R-:W-:-:S13]  /*0460*/  ISETP.NE.AND P0, PT, R9, R8, PT ;  /* 0x000000080900720c */ /* 0x002fda0003f05270 */
[----:B------:R-:W-:Y:S05]  /*0470*/  @P0 BRA `(.L_x_5) ;  /* 0x00000000000c0947 */ /* 0x000fea0003800000 */
[----:B------:R-:W2:Y:S02]  /*0480*/  LDG.E R6, desc[UR36][R6.64+0x4] ;  /* 0x0000042406067981 */ /* 0x000ea4000c1e1900 */
[----:B--2---:R-:W-:-:S13]  /*0490*/  ISETP.NE.AND P0, PT, R6, R19, PT ;  /* 0x000000130600720c */ /* 0x004fda0003f05270 */
[----:B------:R-:W-:Y:S05]  /*04a0*/  @!P0 BRA `(.L_x_6) ;  /* 0x00000004003c8947 */ /* 0x000fea0003800000 */
.L_x_5:
[----:B------:R-:W-:-:S05]  /*04b0*/  VIADD R3, R3, 0x1 ;  /* 0x0000000103037836 */ /* 0x000fca0000000000 */
[----:B------:R-:W-:-:S13]  /*04c0*/  ISETP.NE.AND P0, PT, R3, R0, PT ;  /* 0x000000000300720c */ /* 0x000fda0003f05270 */
[----:B------:R-:W-:Y:S05]  /*04d0*/  @P0 BRA `(.L_x_7) ;  /* 0xfffffffc00d80947 */ /* 0x000fea000383ffff */
.L_x_4:
[----:B------:R-:W0:Y:S02]  /*04e0*/  LDC.64 R16, c[0x4][0x10] ;  /* 0x01000400ff107b82 */ /* 0x000e240000000a00 */
[----:B0-----:R-:W-:-:S05]  /*04f0*/  IMAD.WIDE R16, R19, 0x4, R16 ;  /* 0x0000000413107825 */ /* 0x001fca00078e0210 */
[----:B------:R-:W2:Y:S02]  /*0500*/  LDG.E R0, desc[UR36][R16.64] ;  /* 0x0000002410007981 */ /* 0x000ea4000c1e1900 */
[----:B--2---:R-:W-:-:S13]  /*0510*/  ISETP.GT.AND P0, PT, R0, R23, PT ;  /* 0x000000170000720c */ /* 0x004fda0003f04270 */
[----:B------:R-:W-:Y:S05]  /*0520*/  @!P0 BRA `(.L_x_3) ;  /* 0x0000000400d88947 */ /* 0x000fea0003800000 */
[----:B------:R-:W0:Y:S01]  /*0530*/  LDC R18, c[0x0][0x398] ;  /* 0x0000e600ff127b82 */ /* 0x000e220000000800 */
[----:B------:R-:W-:Y:S01]  /*0540*/  MOV R24, 0x0 ;  /* 0x0000000000187802 */ /* 0x000fe20000000f00 */
[----:B------:R-:W1:Y:S01]  /*0550*/  LDCU.64 UR4, c[0x4][0x98] ;  /* 0x01001300ff0477ac */ /* 0x000e620008000a00 */
[----:B------:R-:W-:Y:S02]  /*0560*/  IMAD.MOV.U32 R6, RZ, RZ, R2 ;  /* 0x000000ffff067224 */ /* 0x000fe400078e0002 */
[----:B------:R-:W-:-:S03]  /*0570*/  IMAD.MOV.U32 R7, RZ, RZ, R22 ;  /* 0x000000ffff077224 */ /* 0x000fc600078e0016 */
[----:B------:R2:W3:Y:S01]  /*0580*/  LDC.64 R8, c[0x4][R24] ;  /* 0x0100000018087b82 */ /* 0x0004e20000000a00 */
[----:B-1----:R-:W-:Y:S02]  /*0590*/  IMAD.U32 R4, RZ, RZ, UR4 ;  /* 0x00000004ff047e24 */ /* 0x002fe4000f8e00ff */
[----:B------:R-:W-:Y:S01]  /*05a0*/  IMAD.U32 R5, RZ, RZ, UR5 ;  /* 0x00000005ff057e24 */ /* 0x000fe2000f8e00ff */
[----:B0-----:R2:W-:Y:S06]  /*05b0*/  STL.64 [R1], R18 ;  /* 0x0000001201007387 */ /* 0x0015ec0000100a00 */
[----:B------:R-:W-:-:S07]  /*05c0*/  LEPC R20, `(.L_x_8) ;  /* 0x000000001014794e */ /* 0x000fce0000000000 */
[----:B--23--:R-:W-:Y:S05]  /*05d0*/  CALL.ABS.NOINC R8 ;  /* 0x0000000008007343 */ /* 0x00cfea0003c00000 */
.L_x_8:
[----:B------:R-:W0:Y:S01]  /*05e0*/  LDC.64 R24, c[0x4][R24] ;  /* 0x0100000018187b82 */ /* 0x000e220000000a00 */
[----:B------:R-:W1:Y:S01]  /*05f0*/  LDCU.64 UR4, c[0x4][0xa0] ;  /* 0x01001400ff0477ac */ /* 0x000e620008000a00 */
[----:B------:R-:W-:Y:S02]  /*0600*/  CS2R R6, SRZ ;  /* 0x0000000000067805 */ /* 0x000fe4000001ff00 */
[----:B-1----:R-:W-:Y:S01]  /*0610*/  MOV R4, UR4 ;  /* 0x0000000400047c02 */ /* 0x002fe20008000f00 */
[----:B------:R-:W-:-:S07]  /*0620*/  IMAD.U32 R5, RZ, RZ, UR5 ;  /* 0x00000005ff057e24 */ /* 0x000fce000f8e00ff */
[----:B------:R-:W-:-:S07]  /*0630*/  LEPC R20, `(.L_x_9) ;  /* 0x000000001014794e */ /* 0x000fce0000000000 */
[----:B0-----:R-:W-:Y:S05]  /*0640*/  CALL.ABS.NOINC R24 ;  /* 0x0000000018007343 */ /* 0x001fea0003c00000 */
.L_x_9:
[----:B------:R-:W0:Y:S01]  /*0650*/  LDC.64 R4, c[0x4][0x8] ;  /* 0x01000200ff047b82 */ /* 0x000e220000000a00 */
[----:B------:R1:W-:Y:S07]  /*0660*/  STG.E desc[UR36][R16.64], R23 ;  /* 0x0000001710007986 */ /* 0x0003ee000c101924 */
[----:B------:R-:W2:Y:S08]  /*0670*/  LDC R7, c[0x0][0x398] ;  /* 0x0000e600ff077b82 */ /* 0x000eb00000000800 */
[----:B------:R-:W3:Y:S01]  /*0680*/  LDC.64 R2, c[0x4][0x20] ;  /* 0x01000800ff027b82 */ /* 0x000ee20000000a00 */
[----:B0-----:R-:W-:-:S05]  /*0690*/  IMAD.WIDE R4, R19, 0x4, R4 ;  /* 0x0000000413047825 */ /* 0x001fca00078e0204 */
[----:B--2---:R0:W-:Y:S04]  /*06a0*/  STG.E desc[UR36][R4.64], R7 ;  /* 0x0000000704007986 */ /* 0x0041e8000c101924 */
[----:B---3--:R-:W2:Y:S04]  /*06b0*/  LDG.E R6, desc[UR36][R2.64+0x4] ;  /* 0x0000042402067981 */ /* 0x008ea8000c1e1900 */
[----:B------:R-:W3:Y:S04]  /*06c0*/  LDG.E R0, desc[UR36][R2.64] ;  /* 0x0000002402007981 */ /* 0x000ee8000c1e1900 */
[----:B------:R-:W4:Y:S04]  /*06d0*/  LDG.E R8, desc[UR36][R2.64+0x8] ;  /* 0x0000082402087981 */ /* 0x000f28000c1e1900 */
[----:B------:R-:W5:Y:S04]  /*06e0*/  LDG.E R10, desc[UR36][R2.64+0xc] ;  /* 0x00000c24020a7981 */ /* 0x000f68000c1e1900 */
[----:B------:R-:W5:Y:S04]  /*06f0*/  LDG.E R12, desc[UR36][R2.64+0x10] ;  /* 0x00001024020c7981 */ /* 0x000f68000c1e1900 */
[----:B------:R-:W5:Y:S04]  /*0700*/  LDG.E R14, desc[UR36][R2.64+0x14] ;  /* 0x00001424020e7981 */ /* 0x000f68000c1e1900 */
[----:B------:R-:W5:Y:S04]  /*0710*/  LDG.E R18, desc[UR36][R2.64+0x18] ;  /* 0x0000182402127981 */ /* 0x000f68000c1e1900 */
[----:B------:R-:W5:Y:S04]  /*0720*/  LDG.E R20, desc[UR36][R2.64+0x1c] ;  /* 0x00001c2402147981 */ /* 0x000f68000c1e1900 */
[----:B------:R-:W5:Y:S04]  /*0730*/  LDG.E R22, desc[UR36][R2.64+0x20] ;  /* 0x0000202402167981 */ /* 0x000f68000c1e1900 */
[----:B-1----:R-:W5:Y:S04]  /*0740*/  LDG.E R16, desc[UR36][R2.64+0x24] ;  /* 0x0000242402107981 */ /* 0x002f68000c1e1900 */
[----:B0-----:R-:W5:Y:S04]  /*0750*/  LDG.E R4, desc[UR36][R2.64+0x28] ;  /* 0x0000282402047981 */ /* 0x001f68000c1e1900 */
[----:B------:R-:W5:Y:S04]  /*0760*/  LDG.E R24, desc[UR36][R2.64+0x2c] ;  /* 0x00002c2402187981 */ /* 0x000f68000c1e1900 */
[----:B------:R-:W5:Y:S04]  /*0770*/  LDG.E R26, desc[UR36][R2.64+0x30] ;  /* 0x00003024021a7981 */ /* 0x000f68000c1e1900 */
[----:B------:R-:W5:Y:S04]  /*0780*/  LDG.E R28, desc[UR36][R2.64+0x34] ;  /* 0x00003424021c7981 */ /* 0x000f68000c1e1900 */
[----:B------:R-:W5:Y:S01]  /*0790*/  LDG.E R5, desc[UR36][R2.64+0x38] ;  /* 0x0000382402057981 */ /* 0x000f62000c1e1900 */
[----:B--2---:R-:W-:-:S04]  /*07a0*/  ISETP.NE.AND P0, PT, R6, R19, PT ;  /* 0x000000130600720c */ /* 0x004fc80003f05270 */
[----:B---3--:R-:W-:-:S04]  /*07b0*/  ISETP.EQ.OR P0, PT, R0, R19, !P0 ;  /* 0x000000130000720c */ /* 0x008fc80004702670 */
[----:B----4-:R-:W-:-:S04]  /*07c0*/  ISETP.EQ.OR P0, PT, R8, R19, P0 ;  /* 0x000000130800720c */ /* 0x010fc80000702670 */
[----:B-----5:R-:W-:-:S04]  /*07d0*/  ISETP.EQ.OR P0, PT, R10, R19, P0 ;  /* 0x000000130a00720c */ /* 0x020fc80000702670 */
[----:B------:R-:W-:-:S04]  /*07e0*/  ISETP.EQ.OR P0, PT, R12, R19, P0 ;  /* 0x000000130c00720c */ /* 0x000fc80000702670 */
        /* <DEDUP_REMOVED lines=9> */
[----:B------:R-:W-:-:S13]  /*0880*/  ISETP.EQ.OR P0, PT, R5, R19, P0 ;  /* 0x000000130500720c */ /* 0x000fda0000702670 */
[----:B------:R-:W-:Y:S05]  /*0890*/  @P0 BRA `(.L_x_3) ;  /* 0x0000000000fc0947 */ /* 0x000fea0003800000 */
[----:B------:R-:W0:Y:S01]  /*08a0*/  S2R R5, SR_LANEID ;  /* 0x0000000000057919 */ /* 0x000e220000000000 */
[----:B------:R-:W-:Y:S01]  /*08b0*/  VOTEU.ANY UR4, UPT, PT ;  /* 0x0000000000047886 */ /* 0x000fe200038e0100 */
[----:B------:R-:W1:Y:S01]  /*08c0*/  LDC.64 R2, c[0x4][0x48] ;  /* 0x01001200ff027b82 */ /* 0x000e620000000a00 */
[----:B------:R-:W0:Y:S08]  /*08d0*/  FLO.U32 R0, UR4 ;  /* 0x0000000400007d00 */ /* 0x000e3000080e0000 */
[----:B------:R-:W1:Y:S01]  /*08e0*/  POPC R9, UR4 ;  /* 0x0000000400097d09 */ /* 0x000e620008000000 */
[----:B0-----:R-:W-:Y:S01]  /*08f0*/  ISETP.EQ.U32.AND P0, PT, R0, R5, PT ;  /* 0x000000050000720c */ /* 0x001fe20003f02070 */
[----:B------:R-:W0:Y:S01]  /*0900*/  S2R R6, SR_LTMASK ;  /* 0x0000000000067919 */ /* 0x000e220000003900 */
[----:B------:R-:W2:Y:S11]  /*0910*/  LDC.64 R4, c[0x4][0x20] ;  /* 0x01000800ff047b82 */ /* 0x000eb60000000a00 */
[----:B-1----:R-:W3:Y:S01]  /*0920*/  @P0 ATOMG.E.ADD.STRONG.GPU PT, R3, desc[UR36][R2.64], R9 ;  /* 0x80000009020309a8 */ /* 0x002ee200081ef124 */
[----:B0-----:R-:W-:-:S06]  /*0930*/  LOP3.LUT R6, R6, UR4, RZ, 0xc0, !PT ;  /* 0x0000000406067c12 */ /* 0x001fcc000f8ec0ff */
[----:B------:R-:W0:Y:S01]  /*0940*/  POPC R6, R6 ;  /* 0x0000000600067309 */ /* 0x000e220000000000 */
[----:B---3--:R-:W0:Y:S02]  /*0950*/  SHFL.IDX PT, R7, R3, R0, 0x1f ;  /* 0x00001f0003077589 */ /* 0x008e2400000e0000 */
[----:B0-----:R-:W-:-:S04]  /*0960*/  IMAD.IADD R7, R7, 0x1, R6 ;  /* 0x0000000107077824 */ /* 0x001fc800078e0206 */
[----:B--2---:R-:W-:-:S05]  /*0970*/  IMAD.WIDE R4, R7, 0x4, R4 ;  /* 0x0000000407047825 */ /* 0x004fca00078e0204 */
[----:B------:R0:W-:Y:S01]  /*0980*/  STG.E desc[UR36][R4.64], R19 ;  /* 0x0000001304007986 */ /* 0x0001e2000c101924 */
[----:B------:R-:W-:Y:S05]  /*0990*/  BRA `(.L_x_3) ;  /* 0x0000000000bc7947 */ /* 0x000fea0003800000 */
.L_x_6:
[----:B------:R-:W-:Y:S01]  /*09a0*/  IMAD.MOV.U32 R9, RZ, RZ, R19 ;  /* 0x000000ffff097224 */ /* 0x000fe200078e0013 */
[----:B------:R-:W-:Y:S01]  /*09b0*/  MOV R18, 0x0 ;  /* 0x0000000000127802 */ /* 0x000fe20000000f00 */
[----:B------:R-:W0:Y:S01]  /*09c0*/  LDCU.64 UR4, c[0x4][0x88] ;  /* 0x01001100ff0477ac */ /* 0x000e220008000a00 */
[----:B------:R-:W-:Y:S02]  /*09d0*/  IMAD.MOV.U32 R6, RZ, RZ, R2 ;  /* 0x000000ffff067224 */ /* 0x000fe400078e0002 */
[----:B------:R1:W-:Y:S01]  /*09e0*/  STL.64 [R1], R8 ;  /* 0x0000000801007387 */ /* 0x0003e20000100a00 */
[----:B------:R1:W2:Y:S01]  /*09f0*/  LDC.64 R10, c[0x4][R18] ;  /* 0x01000000120a7b82 */ /* 0x0002a20000000a00 */
[----:B------:R-:W-:Y:S02]  /*0a00*/  IMAD.MOV.U32 R7, RZ, RZ, R22 ;  /* 0x000000ffff077224 */ /* 0x000fe400078e0016 */
[----:B0-----:R-:W-:Y:S02]  /*0a10*/  IMAD.U32 R4, RZ, RZ, UR4 ;  /* 0x00000004ff047e24 */ /* 0x001fe4000f8e00ff */
[----:B-1----:R-:W-:-:S07]  /*0a20*/  IMAD.U32 R5, RZ, RZ, UR5 ;  /* 0x00000005ff057e24 */ /* 0x002fce000f8e00ff */
[----:B------:R-:W-:-:S07]  /*0a30*/  LEPC R20, `(.L_x_10) ;  /* 0x000000001014794e */ /* 0x000fce0000000000 */
[----:B--2---:R-:W-:Y:S05]  /*0a40*/  CALL.ABS.NOINC R10 ;  /* 0x000000000a007343 */ /* 0x004fea0003c00000 */
.L_x_10:
[----:B------:R-:W0:Y:S01]  /*0a50*/  S2R R7, SR_LANEID ;  /* 0x0000000000077919 */ /* 0x000e220000000000 */
[----:B------:R-:W-:Y:S01]  /*0a60*/  VOTEU.ANY UR4, UPT, PT ;  /* 0x0000000000047886 */ /* 0x000fe200038e0100 */
[----:B------:R-:W1:Y:S01]  /*0a70*/  LDC.64 R4, c[0x4][0x60] ;  /* 0x01001800ff047b82 */ /* 0x000e620000000a00 */
[----:B------:R-:W0:Y:S01]  /*0a80*/  FLO.U32 R6, UR4 ;  /* 0x0000000400067d00 */ /* 0x000e2200080e0000 */
[----:B------:R-:W-:Y:S01]  /*0a90*/  HFMA2 R9, -RZ, RZ, 0, 5.9604644775390625e-08 ;  /* 0x00000001ff097431 */ /* 0x000fe200000001ff */
[----:B------:R-:W2:Y:S05]  /*0aa0*/  S2R R0, SR_LTMASK ;  /* 0x0000000000007919 */ /* 0x000eaa0000003900 */
[----:B------:R-:W3:Y:S01]  /*0ab0*/  LDC.64 R14, c[0x4][0x30] ;  /* 0x01000c00ff0e7b82 */ /* 0x000ee20000000a00 */
[----:B------:R-:W1:Y:S01]  /*0ac0*/  POPC R3, UR4 ;  /* 0x0000000400037d09 */ /* 0x000e620008000000 */
[----:B------:R4:W-:Y:S06]  /*0ad0*/  STG.E.U8 desc[UR36][R16.64], R9 ;  /* 0x0000000910007986 */ /* 0x0009ec000c101124 */
[----:B------:R-:W5:Y:S08]  /*0ae0*/  LDC R21, c[0x0][0x398] ;  /* 0x0000e600ff157b82 */ /* 0x000f700000000800 */
[----:B------:R-:W5:Y:S01]  /*0af0*/  LDC.64 R10, c[0x4][0x28] ;  /* 0x01000a00ff0a7b82 */ /* 0x000f620000000a00 */
[----:B0-----:R-:W-:-:S13]  /*0b00*/  ISETP.EQ.U32.AND P0, PT, R6, R7, PT ;  /* 0x000000070600720c */ /* 0x001fda0003f02070 */
[----:B-1----:R-:W3:Y:S01]  /*0b10*/  @P0 ATOMG.E.ADD.STRONG.GPU PT, R5, desc[UR36][R4.64], R3 ;  /* 0x80000003040509a8 */ /* 0x002ee200081ef124 */
[----:B--2---:R-:W-:Y:S01]  /*0b20*/  LOP3.LUT R0, R0, UR4, RZ, 0xc0, !PT ;  /* 0x0000000400007c12 */ /* 0x004fe2000f8ec0ff */
[----:B----4-:R-:W0:Y:S01]  /*0b30*/  LDC.64 R8, c[0x4][0x50] ;  /* 0x01001400ff087b82 */ /* 0x010e220000000a00 */
[----:B------:R-:W1:Y:S04]  /*0b40*/  LDCU.64 UR4, c[0x4][0x90] ;  /* 0x01001200ff0477ac */ /* 0x000e680008000a00 */
[----:B------:R-:W2:Y:S01]  /*0b50*/  POPC R0, R0 ;  /* 0x0000000000007309 */ /* 0x000ea20000000000 */
[----:B---3--:R-:W2:Y:S02]  /*0b60*/  SHFL.IDX PT, R7, R5, R6, 0x1f ;  /* 0x00001f0605077589 */ /* 0x008ea400000e0000 */
[----:B--2---:R-:W-:-:S04]  /*0b70*/  IMAD.IADD R7, R7, 0x1, R0 ;  /* 0x0000000107077824 */ /* 0x004fc800078e0200 */
[----:B------:R-:W-:-:S05]  /*0b80*/  IMAD.WIDE R14, R7, 0x8, R14 ;  /* 0x00000008070e7825 */ /* 0x000fca00078e020e */
[----:B------:R-:W-:Y:S04]  /*0b90*/  STG.E desc[UR36][R14.64], R19 ;  /* 0x000000130e007986 */ /* 0x000fe8000c101924 */
[----:B-----5:R-:W-:Y:S04]  /*0ba0*/  STG.E desc[UR36][R14.64+0x4], R21 ;  /* 0x000004150e007986 */ /* 0x020fe8000c101924 */
[----:B0-----:R-:W2:Y:S04]  /*0bb0*/  @P0 ATOMG.E.ADD.STRONG.GPU PT, R3, desc[UR36][R8.64], R3 ;  /* 0x80000003080309a8 */ /* 0x001ea800081ef124 */
[----:B--2---:R-:W0:Y:S02]  /*0bc0*/  SHFL.IDX PT, R5, R3, R6, 0x1f ;  /* 0x00001f0603057589 */ /* 0x004e2400000e0000 */
[----:B0-----:R-:W-:-:S04]  /*0bd0*/  IMAD.IADD R5, R0, 0x1, R5 ;  /* 0x0000000100057824 */ /* 0x001fc800078e0205 */
[----:B------:R-:W-:-:S05]  /*0be0*/  IMAD.WIDE R10, R5, 0x4, R10 ;  /* 0x00000004050a7825 */ /* 0x000fca00078e020a */
[----:B------:R0:W-:Y:S04]  /*0bf0*/  STG.E desc[UR36][R10.64], R19 ;  /* 0x000000130a007986 */ /* 0x0001e8000c101924 */
[----:B------:R-:W2:Y:S01]  /*0c00*/  LDG.E R0, desc[UR36][R8.64] ;  /* 0x0000002408007981 */ /* 0x000ea2000c1e1900 */
[----:B------:R0:W3:Y:S01]  /*0c10*/  LDC.64 R12, c[0x4][R18] ;  /* 0x01000000120c7b82 */ /* 0x0000e20000000a00 */
[----:B-1----:R-:W-:Y:S02]  /*0c20*/  IMAD.U32 R4, RZ, RZ, UR4 ;  /* 0x00000004ff047e24 */ /* 0x002fe4000f8e00ff */
[----:B------:R-:W-:Y:S02]  /*0c30*/  IMAD.U32 R5, RZ, RZ, UR5 ;  /* 0x00000005ff057e24 */ /* 0x000fe4000f8e00ff */
[----:B------:R-:W-:-:S02]  /*0c40*/  IMAD.MOV.U32 R6, RZ, RZ, R2 ;  /* 0x000000ffff067224 */ /* 0x000fc400078e0002 */
[----:B------:R-:W-:Y:S01]  /*0c50*/  IMAD.MOV.U32 R7, RZ, RZ, R22 ;  /* 0x000000ffff077224 */ /* 0x000fe200078e0016 */
[----:B--23--:R0:W-:Y:S06]  /*0c60*/  STL [R1], R0 ;  /* 0x0000000001007387 */ /* 0x00c1ec0000100800 */
[----:B------:R-:W-:-:S07]  /*0c70*/  LEPC R20, `(.L_x_3) ;  /* 0x000000001014794e */ /* 0x000fce0000000000 */
[----:B0-----:R-:W-:Y:S05]  /*0c80*/  CALL.ABS.NOINC R12 ;  /* 0x000000000c007343 */ /* 0x001fea0003c00000 */
.L_x_3:
[----:B------:R-:W-:Y:S05]  /*0c90*/  WARPSYNC.ALL ;  /* 0x0000000000007948 */ /* 0x000fea0003800000 */
[----:B------:R-:W-:Y:S06]  /*0ca0*/  BAR.SYNC.DEFER_BLOCKING 0x0 ;  /* 0x0000000000007b1d */ /* 0x000fec0000010000 */
[----:B------:R-:W-:Y:S05]  /*0cb0*/  EXIT ;  /* 0x000000000000794d */ /* 0x000fea0003800000 */
.L_x_11:
[----:B------:R-:W-:-:S00]  /*0cc0*/  BRA `(.L_x_11) ;  /* 0xfffffffc00fc7947 */ /* 0x000fc0000383ffff */
[----:B------:R-:W-:-:S00]  /*0cd0*/  NOP ;  /* 0x0000000000007918 */ /* 0x000fc00000000000 */
        /* <DEDUP_REMOVED lines=10> */
.L_x_12:


//--------------------- .nv.global.init           --------------------------
	.section	.nv.global.init,"aw",@progbits
.nv.global.init:
	.type		$str$6,@object
	.size		$str$6,($str$2 - $str$6)
$str$6:
        /*0000*/ 	.byte	0x0a, 0x00
	.type		$str$2,@object
	.size		$str$2,($str$1 - $str$2)
$str$2:
        /*0002*/ 	.byte	0x77, 0x5f, 0x64, 0x65, 0x76, 0x69, 0x63, 0x65, 0x3a, 0x20, 0x25, 0x64, 0x0a, 0x00
	.type		$str$1,@object
	.size		$str$1,($str$4 - $str$1)
$str$1:
        /*0010*/ 	.byte	0x6b, 0x5f, 0x64, 0x65, 0x76, 0x69, 0x63, 0x65, 0x3a, 0x20, 0x25, 0x64, 0x0a, 0x00
	.type		$str$4,@object
	.size		$str$4,($str - $str$4)
$str$4:
        /*001e*/ 	.byte	0x52, 0x5f, 0x69, 0x6e, 0x64, 0x65, 0x78, 0x20, 0x69, 0x6e, 0x20, 0x6b, 0x65, 0x72, 0x6e, 0x65
        /*002e*/ 	.byte	0x6c, 0x3a, 0x25, 0x64, 0x0a, 0x00
	.type		$str,@object
	.size		$str,($str$3 - $str)
$str:
        /*0034*/ 	.byte	0x61, 0x6c, 0x6c, 0x76, 0x65, 0x72, 0x74, 0x65, 0x78, 0x5f, 0x64, 0x65, 0x76, 0x69, 0x63, 0x65
        /*0044*/ 	.byte	0x69, 0x6e, 0x5b, 0x6d, 0x79, 0x49, 0x64, 0x5d, 0x20, 0x3a, 0x25, 0x64, 0x0a, 0x00
	.type		$str$3,@object
	.size		$str$3,($str$5 - $str$3)
$str$3:
        /*0052*/ 	.byte	0x49, 0x6e, 0x20, 0x4d, 0x57, 0x45, 0x20, 0x61, 0x6e, 0x64, 0x20, 0x6e, 0x6f, 0x74, 0x20, 0x66
        /*0062*/ 	.byte	0x69, 0x78, 0x65, 0x64, 0x20, 0x6b, 0x2c, 0x20, 0x7a, 0x3a, 0x25, 0x64, 0x2c, 0x20, 0x6b, 0x3a
        /*0072*/ 	.byte	0x25, 0x64, 0x0a, 0x00
	.type		$str$5,@object
	.size		$str$5,(.L_18 - $str$5)
$str$5:
        /*0076*/ 	.byte	0x6e, 0x6f, 0x74, 0x20, 0x6d, 0x69, 0x6e, 0x69, 0x6d, 0x75, 0x6d, 0x20, 0x65, 0x64, 0x67, 0x65
        /*0086*/ 	.byte	0x20, 0x61, 0x6e, 0x64, 0x20, 0x6e, 0x6f, 0x74, 0x20, 0x66, 0x69, 0x78, 0x65, 0x64, 0x20, 0x6b
        /*0096*/ 	.byte	0x2c, 0x20, 0x7a, 0x3a, 0x25, 0x64, 0x2c, 0x20, 0x6b, 0x3a, 0x25, 0x64, 0x0a, 0x00
.L_18:


//--------------------- .nv.shared.reserved.0     --------------------------
	.section	.nv.shared.reserved.0,"aw",@nobits
	.weak		__nv_reservedSMEM_offset_0_alias
	.size		__nv_reservedSMEM_offset_0_alias, 0, 64
	.other		__nv_reservedSMEM_offset_0_alias,@"STO_CUDA_RESERVED_SHARED STV_DEFAULT"
__nv_reservedSMEM_offset_0_alias:
	.zero		0
	.zero		64


//--------------------- .nv.global                --------------------------
	.section	.nv.global,"aw",@nobits
	.align	4
.nv.global:
	.type		Q_index,@object
	.size		Q_index,(edge_cnt - Q_index)
	.other		Q_index,@"STV_DEFAULT STO_CUDA_MANAGED"
Q_index:
	.zero		4
	.type		edge_cnt,@object
	.size		edge_cnt,(mwe_index - edge_cnt)
	.other		edge_cnt,@"STV_DEFAULT STO_CUDA_MANAGED"
edge_cnt:
	.zero		4
	.type		mwe_index,@object
	.size		mwe_index,(T_index - mwe_index)
	.other		mwe_index,@"STV_DEFAULT STO_CUDA_MANAGED"
mwe_index:
	.zero		4
	.type		T_index,@object
	.size		T_index,(z_device - T_index)
	.other		T_index,@"STV_DEFAULT STO_CUDA_MANAGED"
T_index:
	.zero		4
	.type		z_device,@object
	.size		z_device,(R_index - z_device)
	.other		z_device,@"STV_DEFAULT STO_CUDA_MANAGED"
z_device:
	.zero		4
	.type		R_index,@object
	.size		R_index,(parent - R_index)
	.other		R_index,@"STV_DEFAULT STO_CUDA_MANAGED"
R_index:
	.zero		4
	.type		parent,@object
	.size		parent,(R - parent)
	.other		parent,@"STV_DEFAULT STO_CUDA_MANAGED"
parent:
	.zero		60
	.type		R,@object
	.size		R,(Q - R)
	.other		R,@"STV_DEFAULT STO_CUDA_MANAGED"
R:
	.zero		60
	.type		Q,@object
	.size		Q,(dist - Q)
	.other		Q,@"STV_DEFAULT STO_CUDA_MANAGED"
Q:
	.zero		60
	.type		dist,@object
	.size		dist,(mwe - dist)
	.other		dist,@"STV_DEFAULT STO_CUDA_MANAGED"
dist:
	.zero		60
	.type		mwe,@object
	.size		mwe,(T - mwe)
	.other		mwe,@"STV_DEFAULT STO_CUDA_MANAGED"
mwe:
	.zero		1800
	.type		T,@object
	.size		T,(fixed - T)
	.other		T,@"STV_DEFAULT STO_CUDA_MANAGED"
T:
	.zero		1800
	.type		fixed,@object
	.size		fixed,(.L_2 - fixed)
	.other		fixed,@"STV_DEFAULT STO_CUDA_MANAGED"
fixed:
	.zero		15
.L_2:


//--------------------- .nv.constant0._Z20parallel_processEdgePiS_S_i --------------------------
	.section	.nv.constant0._Z20parallel_processEdgePiS_S_i,"a",@progbits
	.sectionflags	@""
	.align	4
.nv.constant0._Z20parallel_processEdgePiS_S_i:
	.zero		924


//--------------------- SYMBOLS --------------------------

	.type		.nv.reservedSmem.offset0,@object
	.size		.nv.reservedSmem.offset0,0x4
	.type		vprintf,@function
